	.headerflags	@"EF_CUDA_TEXMODE_UNIFIED EF_CUDA_64BIT_ADDRESS EF_CUDA_SM86 EF_CUDA_VIRTUAL_SM(EF_CUDA_SM86)"
	.elftype	@"ET_EXEC"


//--------------------- .nv.info                  --------------------------
	.section	.nv.info,"",@"SHT_CUDA_INFO"
	.align	4


	//----- nvinfo : EIATTR_REGCOUNT
	.align		4
        /*0000*/ 	.byte	0x04, 0x2f
        /*0002*/ 	.short	(.L_1 - .L_0)
	.align		4
.L_0:
        /*0004*/ 	.word	index@(triton_mm)
        /*0008*/ 	.word	0x00000040


	//----- nvinfo : EIATTR_MIN_STACK_SIZE
	.align		4
.L_1:
        /*000c*/ 	.byte	0x04, 0x12
        /*000e*/ 	.short	(.L_3 - .L_2)
	.align		4
.L_2:
        /*0010*/ 	.word	index@(triton_mm)
        /*0014*/ 	.word	0x00000000


	//----- nvinfo : EIATTR_FRAME_SIZE
	.align		4
.L_3:
        /*0018*/ 	.byte	0x04, 0x11
        /*001a*/ 	.short	(.L_5 - .L_4)
	.align		4
.L_4:
        /*001c*/ 	.word	index@(triton_mm)
        /*0020*/ 	.word	0x00000000


	//----- nvinfo : EIATTR_MIN_STACK_SIZE
	.align		4
.L_5:
        /*0024*/ 	.byte	0x04, 0x12
        /*0026*/ 	.short	(.L_7 - .L_6)
	.align		4
.L_6:
        /*0028*/ 	.word	index@(triton_mm)
        /*002c*/ 	.word	0x00000000
.L_7:


//--------------------- .nv.info.triton_mm        --------------------------
	.section	.nv.info.triton_mm,"",@"SHT_CUDA_INFO"
	.sectionflags	@""
	.align	4


	//----- nvinfo : EIATTR_CUDA_API_VERSION
	.align		4
        /*0000*/ 	.byte	0x04, 0x37
        /*0002*/ 	.short	(.L_9 - .L_8)
.L_8:
        /*0004*/ 	.word	0x0000007c


	//----- nvinfo : EIATTR_SW2861232_WAR
	.align		4
.L_9:
        /*0008*/ 	.byte	0x01, 0x35
	.zero		2


	//----- nvinfo : EIATTR_PARAM_CBANK
	.align		4
        /*000c*/ 	.byte	0x04, 0x0a
        /*000e*/ 	.short	(.L_11 - .L_10)
	.align		4
.L_10:
        /*0010*/ 	.word	index@(.nv.constant0.triton_mm)
        /*0014*/ 	.short	0x0160
        /*0016*/ 	.short	0x0020


	//----- nvinfo : EIATTR_CBANK_PARAM_SIZE
	.align		4
.L_11:
        /*0018*/ 	.byte	0x03, 0x19
        /*001a*/ 	.short	0x0020


	//----- nvinfo : EIATTR_KPARAM_INFO
	.align		4
        /*001c*/ 	.byte	0x04, 0x17
        /*001e*/ 	.short	(.L_13 - .L_12)
.L_12:
        /*0020*/ 	.word	0x00000000
        /*0024*/ 	.short	0x0003
        /*0026*/ 	.short	0x0018
        /*0028*/ 	.byte	0x00, 0xf4, 0x21, 0x00


	//----- nvinfo : EIATTR_KPARAM_INFO
	.align		4
.L_13:
        /*002c*/ 	.byte	0x04, 0x17
        /*002e*/ 	.short	(.L_15 - .L_14)
.L_14:
        /*0030*/ 	.word	0x00000000
        /*0034*/ 	.short	0x0002
        /*0036*/ 	.short	0x0010
        /*0038*/ 	.byte	0x00, 0xf4, 0x21, 0x00


	//----- nvinfo : EIATTR_KPARAM_INFO
	.align		4
.L_15:
        /*003c*/ 	.byte	0x04, 0x17
        /*003e*/ 	.short	(.L_17 - .L_16)
.L_16:
        /*0040*/ 	.word	0x00000000
        /*0044*/ 	.short	0x0001
        /*0046*/ 	.short	0x0008
        /*0048*/ 	.byte	0x00, 0xf4, 0x21, 0x00


	//----- nvinfo : EIATTR_KPARAM_INFO
	.align		4
.L_17:
        /*004c*/ 	.byte	0x04, 0x17
        /*004e*/ 	.short	(.L_19 - .L_18)
.L_18:
        /*0050*/ 	.word	0x00000000
        /*0054*/ 	.short	0x0000
        /*0056*/ 	.short	0x0000
        /*0058*/ 	.byte	0x00, 0xf4, 0x21, 0x00


	//----- nvinfo : EIATTR_MAXREG_COUNT
	.align		4
.L_19:
        /*005c*/ 	.byte	0x03, 0x1b
        /*005e*/ 	.short	0x00ff


	//----- nvinfo : EIATTR_EXIT_INSTR_OFFSETS
	.align		4
        /*0060*/ 	.byte	0x04, 0x1c
        /*0062*/ 	.short	(.L_21 - .L_20)


	//   ....[0]....
.L_20:
        /*0064*/ 	.word	0x000019f0


	//   ....[1]....
        /*0068*/ 	.word	0x00001a40


	//----- nvinfo : EIATTR_REQNTID
	.align		4
.L_21:
        /*006c*/ 	.byte	0x04, 0x10
        /*006e*/ 	.short	(.L_23 - .L_22)
.L_22:
        /*0070*/ 	.word	0x00000100
        /*0074*/ 	.word	0x00000001
        /*0078*/ 	.word	0x00000001
.L_23:


//--------------------- .nv.callgraph             --------------------------
	.section	.nv.callgraph,"",@"SHT_CUDA_CALLGRAPH"
	.align	4
	.sectionentsize	8
	.align		4
        /*0000*/ 	.word	0x00000000
	.align		4
        /*0004*/ 	.word	0xffffffff
	.align		4
        /*0008*/ 	.word	0x00000000
	.align		4
        /*000c*/ 	.word	0xfffffffe
	.align		4
        /*0010*/ 	.word	0x00000000
	.align		4
        /*0014*/ 	.word	0xfffffffd
	.align		4
        /*0018*/ 	.word	0x00000000
	.align		4
        /*001c*/ 	.word	0xfffffffc


//--------------------- .nv.rel.action            --------------------------
	.section	.nv.rel.action,"",@"SHT_CUDA_RELOCINFO"
	.align	8
	.sectionentsize	8
        /*0000*/ 	.byte	0x73, 0x00, 0x00, 0x00, 0x00, 0x00, 0x00, 0x00, 0x00, 0x00, 0x00, 0x11, 0x25, 0x00, 0x05, 0x36


//--------------------- .nv.constant0.triton_mm   --------------------------
	.section	.nv.constant0.triton_mm,"a",@progbits
	.sectionflags	@""
	.align	4
.nv.constant0.triton_mm:
	.zero		384


//--------------------- .text.triton_mm           --------------------------
	.section	.text.triton_mm,"ax",@progbits
	.sectionflags	@"SHF_BARRIERS=1"
	.sectioninfo	@"SHI_REGISTERS=64"
	.align	128
        .global         triton_mm
        .type           triton_mm,@function
        .size           triton_mm,(.L_x_2 - triton_mm)
        .other          triton_mm,@"STO_CUDA_ENTRY STV_DEFAULT"
triton_mm:
.text.triton_mm:
[----:B------:R-:W-:Y:S02]  /*0000*/  IMAD.MOV.U32 R1, RZ, RZ, c[0x0][0x28] ;  /* 0x00000a00ff017624 */ /* 0x000fe400078e00ff */
[----:B------:R-:W1:Y:S01]  /*0010*/  S2R R9, SR_CTAID.X ;  /* 0x0000000000097919 */ /* 0x000e620000002500 */
[----:B------:R-:W-:Y:S01]  /*0020*/  IMAD.MOV.U32 R5, RZ, RZ, 0x8 ;  /* 0x00000008ff057424 */ /* 0x000fe200078e00ff */
[----:B------:R-:W-:Y:S01]  /*0030*/  ULDC.64 UR6, c[0x0][0x118] ;  /* 0x0000460000067ab9 */ /* 0x000fe20000000a00 */
[----:B------:R-:W-:Y:S01]  /*0040*/  CS2R R52, SRZ ;  /* 0x0000000000347805 */ /* 0x000fe2000001ff00 */
        /* <DEDUP_REMOVED lines=11> */
[----:B------:R-:W-:Y:S01]  /*0100*/  UMOV UR4, 0xffffffff ;  /* 0xffffffff00047882 */ /* 0x000fe20000000000 */
[----:B-1----:R-:W-:Y:S01]  /*0110*/  IMAD.HI R0, R9, 0x2aaaaaab, RZ ;  /* 0x2aaaaaab09007827 */ /* 0x002fe200078e02ff */
[----:B------:R-:W-:-:S02]  /*0120*/  IABS R10, R9 ;  /* 0x00000009000a7213 */ /* 0x000fc40000000000 */
[----:B------:R-:W-:Y:S02]  /*0130*/  ISETP.GE.AND P2, PT, R9, RZ, PT ;  /* 0x000000ff0900720c */ /* 0x000fe40003f46270 */
[----:B------:R-:W-:-:S04]  /*0140*/  SHF.R.U32.HI R3, RZ, 0x1f, R0 ;  /* 0x0000001fff037819 */ /* 0x000fc80000011600 */
[----:B------:R-:W-:-:S05]  /*0150*/  LEA.HI.SX32 R0, R0, R3, 0x1b ;  /* 0x0000000300007211 */ /* 0x000fca00078fdaff */
[C---:B------:R-:W-:Y:S02]  /*0160*/  IMAD R2, R0.reuse, -0x8, R5 ;  /* 0xfffffff800027824 */ /* 0x040fe400078e0205 */
[----:B------:R-:W-:-:S03]  /*0170*/  IMAD R7, R0, -0xc0, R9 ;  /* 0xffffff4000077824 */ /* 0x000fc600078e0209 */
[----:B------:R-:W-:Y:S02]  /*0180*/  IMNMX R4, R2, 0x8, PT ;  /* 0x0000000802047817 */ /* 0x000fe40003800200 */
[----:B------:R-:W-:Y:S02]  /*0190*/  IABS R6, R7 ;  /* 0x0000000700067213 */ /* 0x000fe40000000000 */
[-C--:B------:R-:W-:Y:S02]  /*01a0*/  IABS R8, R4.reuse ;  /* 0x0000000400087213 */ /* 0x080fe40000000000 */
[-C--:B------:R-:W-:Y:S02]  /*01b0*/  IABS R12, R4.reuse ;  /* 0x00000004000c7213 */ /* 0x080fe40000000000 */
[----:B------:R-:W1:Y:S01]  /*01c0*/  I2F.RP R5, R8 ;  /* 0x0000000800057306 */ /* 0x000e620000209400 */
[----:B------:R-:W-:Y:S02]  /*01d0*/  LOP3.LUT R7, R7, R4, RZ, 0x3c, !PT ;  /* 0x0000000407077212 */ /* 0x000fe400078e3cff */
[----:B------:R-:W-:-:S02]  /*01e0*/  IMAD.MOV R12, RZ, RZ, -R12 ;  /* 0x000000ffff0c7224 */ /* 0x000fc400078e0a0c */
[----:B------:R-:W-:-:S03]  /*01f0*/  ISETP.GE.AND P4, PT, R7, RZ, PT ;  /* 0x000000ff0700720c */ /* 0x000fc60003f86270 */
[----:B-1----:R-:W1:Y:S02]  /*0200*/  MUFU.RCP R5, R5 ;  /* 0x0000000500057308 */ /* 0x002e640000001000 */
[----:B-1----:R-:W-:-:S06]  /*0210*/  IADD3 R2, R5, 0xffffffe, RZ ;  /* 0x0ffffffe05027810 */ /* 0x002fcc0007ffe0ff */
[----:B------:R1:W2:Y:S02]  /*0220*/  F2I.FTZ.U32.TRUNC.NTZ R3, R2 ;  /* 0x0000000200037305 */ /* 0x0002a4000021f000 */
[----:B-1----:R-:W-:Y:S02]  /*0230*/  IMAD.MOV.U32 R2, RZ, RZ, RZ ;  /* 0x000000ffff027224 */ /* 0x002fe400078e00ff */
[----:B--2---:R-:W-:-:S04]  /*0240*/  IMAD.MOV R11, RZ, RZ, -R3 ;  /* 0x000000ffff0b7224 */ /* 0x004fc800078e0a03 */
[----:B------:R-:W-:-:S04]  /*0250*/  IMAD R11, R11, R8, RZ ;  /* 0x000000080b0b7224 */ /* 0x000fc800078e02ff */
[----:B------:R-:W-:-:S04]  /*0260*/  IMAD.HI.U32 R3, R3, R11, R2 ;  /* 0x0000000b03037227 */ /* 0x000fc800078e0002 */
[----:B------:R-:W-:Y:S02]  /*0270*/  IMAD.MOV.U32 R2, RZ, RZ, R10 ;  /* 0x000000ffff027224 */ /* 0x000fe400078e000a */
[----:B------:R-:W-:Y:S02]  /*0280*/  IMAD.MOV.U32 R10, RZ, RZ, R12 ;  /* 0x000000ffff0a7224 */ /* 0x000fe400078e000c */
[----:B------:R-:W-:-:S04]  /*0290*/  IMAD.HI.U32 R5, R3, R6, RZ ;  /* 0x0000000603057227 */ /* 0x000fc800078e00ff */
[----:B------:R-:W-:-:S04]  /*02a0*/  IMAD.HI.U32 R3, R3, R2, RZ ;  /* 0x0000000203037227 */ /* 0x000fc800078e00ff */
[-C--:B------:R-:W-:Y:S02]  /*02b0*/  IMAD R6, R5, R10.reuse, R6 ;  /* 0x0000000a05067224 */ /* 0x080fe400078e0206 */
[----:B------:R-:W-:Y:S02]  /*02c0*/  IMAD R3, R3, R10, R2 ;  /* 0x0000000a03037224 */ /* 0x000fe400078e0202 */
[----:B------:R-:W1:Y:S01]  /*02d0*/  S2R R2, SR_TID.X ;  /* 0x0000000000027919 */ /* 0x000e620000002100 */
[C---:B------:R-:W-:Y:S02]  /*02e0*/  ISETP.GT.U32.AND P3, PT, R8.reuse, R6, PT ;  /* 0x000000060800720c */ /* 0x040fe40003f64070 */
[----:B------:R-:W-:-:S11]  /*02f0*/  ISETP.GT.U32.AND P0, PT, R8, R3, PT ;  /* 0x000000030800720c */ /* 0x000fd60003f04070 */
[--C-:B------:R-:W-:Y:S01]  /*0300*/  @!P3 IMAD.IADD R6, R6, 0x1, -R8.reuse ;  /* 0x000000010606b824 */ /* 0x100fe200078e0a08 */
[----:B------:R-:W-:Y:S01]  /*0310*/  @!P3 IADD3 R5, R5, 0x1, RZ ;  /* 0x000000010505b810 */ /* 0x000fe20007ffe0ff */
[----:B------:R-:W-:-:S03]  /*0320*/  @!P0 IMAD.IADD R3, R3, 0x1, -R8 ;  /* 0x0000000103038824 */ /* 0x000fc600078e0a08 */
[----:B------:R-:W-:Y:S02]  /*0330*/  ISETP.GE.U32.AND P0, PT, R6, R8, PT ;  /* 0x000000080600720c */ /* 0x000fe40003f06070 */
[----:B------:R-:W-:Y:S02]  /*0340*/  ISETP.GT.U32.AND P1, PT, R8, R3, PT ;  /* 0x000000030800720c */ /* 0x000fe40003f24070 */
[----:B-1----:R-:W-:Y:S01]  /*0350*/  SHF.R.U32.HI R6, RZ, 0x1, R2 ;  /* 0x00000001ff067819 */ /* 0x002fe20000011602 */
[C---:B------:R-:W-:Y:S01]  /*0360*/  IMAD.SHL.U32 R9, R2.reuse, 0x8, RZ ;  /* 0x0000000802097824 */ /* 0x040fe200078e00ff */
[C---:B------:R-:W-:Y:S01]  /*0370*/  LOP3.LUT R13, R2.reuse, 0x80, RZ, 0xc0, !PT ;  /* 0x00000080020d7812 */ /* 0x040fe200078ec0ff */
[C---:B------:R-:W-:Y:S02]  /*0380*/  IMAD.SHL.U32 R11, R2.reuse, 0x10, RZ ;  /* 0x00000010020b7824 */ /* 0x040fe400078e00ff */
[----:B------:R-:W-:Y:S01]  /*0390*/  IMAD.SHL.U32 R61, R2, 0x4, RZ ;  /* 0x00000004023d7824 */ /* 0x000fe200078e00ff */
[----:B------:R-:W-:-:S03]  /*03a0*/  LOP3.LUT R10, R9, 0x18, RZ, 0xc0, !PT ;  /* 0x00000018090a7812 */ /* 0x000fc600078ec0ff */
[----:B------:R-:W-:Y:S02]  /*03b0*/  @P0 IADD3 R5, R5, 0x1, RZ ;  /* 0x0000000105050810 */ /* 0x000fe40007ffe0ff */
[----:B------:R-:W-:Y:S01]  /*03c0*/  @!P1 IMAD.IADD R3, R3, 0x1, -R8 ;  /* 0x0000000103039824 */ /* 0x000fe200078e0a08 */
[----:B------:R-:W-:Y:S02]  /*03d0*/  ISETP.NE.AND P0, PT, R4, RZ, PT ;  /* 0x000000ff0400720c */ /* 0x000fe40003f05270 */
[----:B------:R-:W-:Y:S01]  /*03e0*/  @!P4 IMAD.MOV R5, RZ, RZ, -R5 ;  /* 0x000000ffff05c224 */ /* 0x000fe200078e0a05 */
[----:B------:R-:W-:Y:S01]  /*03f0*/  LOP3.LUT R4, RZ, R4, RZ, 0x33, !PT ;  /* 0x00000004ff047212 */ /* 0x000fe200078e33ff */
[----:B------:R-:W-:Y:S01]  /*0400*/  @!P2 IMAD.MOV R3, RZ, RZ, -R3 ;  /* 0x000000ffff03a224 */ /* 0x000fe200078e0a03 */
[----:B------:R-:W-:Y:S02]  /*0410*/  LOP3.LUT R12, R11, 0x10, RZ, 0xc0, !PT ;  /* 0x000000100b0c7812 */ /* 0x000fe400078ec0ff */
[----:B------:R-:W-:-:S02]  /*0420*/  SEL R60, R4, R5, !P0 ;  /* 0x00000005043c7207 */ /* 0x000fc40004000000 */
[----:B------:R-:W-:Y:S02]  /*0430*/  SEL R3, R4, R3, !P0 ;  /* 0x0000000304037207 */ /* 0x000fe40004000000 */
[----:B------:R-:W-:Y:S01]  /*0440*/  SGXT.U32 R5, R6, 0x7 ;  /* 0x000000070605781a */ /* 0x000fe20000000000 */
[----:B------:R-:W-:Y:S01]  /*0450*/  IMAD.SHL.U32 R60, R60, 0x80, RZ ;  /* 0x000000803c3c7824 */ /* 0x000fe200078e00ff */
[--C-:B------:R-:W-:Y:S01]  /*0460*/  LOP3.LUT R55, R10, 0x10, R2.reuse, 0x78, !PT ;  /* 0x000000100a377812 */ /* 0x100fe200078e7802 */
[----:B------:R-:W-:Y:S01]  /*0470*/  IMAD R3, R0, 0x8, R3 ;  /* 0x0000000800037824 */ /* 0x000fe200078e0203 */
[----:B------:R-:W-:Y:S02]  /*0480*/  SHF.R.U32.HI R0, RZ, 0x2, R2 ;  /* 0x00000002ff007819 */ /* 0x000fe40000011602 */
[----:B------:R-:W-:Y:S01]  /*0490*/  LOP3.LUT R6, R60, R5, RZ, 0xfc, !PT ;  /* 0x000000053c067212 */ /* 0x000fe200078efcff */
[----:B------:R-:W-:Y:S01]  /*04a0*/  IMAD.SHL.U32 R59, R3, 0x40, RZ ;  /* 0x00000040033b7824 */ /* 0x000fe200078e00ff */
[----:B------:R-:W-:-:S02]  /*04b0*/  SHF.R.S32.HI R7, RZ, 0x19, R3 ;  /* 0x00000019ff077819 */ /* 0x000fc40000011403 */
[----:B------:R-:W-:Y:S01]  /*04c0*/  SGXT.U32 R0, R0, 0x6 ;  /* 0x000000060000781a */ /* 0x000fe20000000000 */
[----:B------:R-:W-:Y:S01]  /*04d0*/  IMAD.HI R8, R6, 0x2aaaaaab, RZ ;  /* 0x2aaaaaab06087827 */ /* 0x000fe200078e02ff */
[----:B------:R-:W-:Y:S02]  /*04e0*/  SGXT R7, R7, 0x1 ;  /* 0x000000010707781a */ /* 0x000fe40000000200 */
[----:B------:R-:W-:Y:S01]  /*04f0*/  LOP3.LUT R4, R59, R0, RZ, 0xfc, !PT ;  /* 0x000000003b047212 */ /* 0x000fe200078efcff */
[----:B------:R-:W-:Y:S01]  /*0500*/  IMAD R55, R0, 0x20, R55 ;  /* 0x0000002000377824 */ /* 0x000fe200078e0237 */
[----:B------:R-:W-:Y:S02]  /*0510*/  SHF.R.U32.HI R9, RZ, 0x1f, R8 ;  /* 0x0000001fff097819 */ /* 0x000fe40000011608 */
[----:B------:R-:W-:Y:S02]  /*0520*/  LEA.HI R7, R7, R4, RZ, 0x9 ;  /* 0x0000000407077211 */ /* 0x000fe400078f48ff */
[----:B------:R-:W-:-:S02]  /*0530*/  LEA.HI R9, R8, R9, RZ, 0x17 ;  /* 0x0000000908097211 */ /* 0x000fc400078fb8ff */
[----:B------:R-:W-:Y:S02]  /*0540*/  LOP3.LUT R7, R7, 0xffe00, RZ, 0xc0, !PT ;  /* 0x000ffe0007077812 */ /* 0x000fe400078ec0ff */
[----:B------:R-:W-:Y:S01]  /*0550*/  LOP3.LUT R3, R2, 0x8, RZ, 0xc0, !PT ;  /* 0x0000000802037812 */ /* 0x000fe200078ec0ff */
[----:B------:R-:W-:Y:S01]  /*0560*/  IMAD R9, R9, -0xc00, R6 ;  /* 0xfffff40009097824 */ /* 0x000fe200078e0206 */
[--C-:B------:R-:W-:Y:S01]  /*0570*/  SHF.R.U32.HI R0, RZ, 0x2, R2.reuse ;  /* 0x00000002ff007819 */ /* 0x100fe20000011602 */
[----:B------:R-:W-:Y:S01]  /*0580*/  IMAD.IADD R7, R4, 0x1, -R7 ;  /* 0x0000000104077824 */ /* 0x000fe200078e0a07 */
[----:B------:R-:W-:Y:S01]  /*0590*/  SHF.R.U32.HI R4, RZ, 0x3, R13 ;  /* 0x00000003ff047819 */ /* 0x000fe2000001160d */
[C---:B------:R-:W-:Y:S01]  /*05a0*/  IMAD.SHL.U32 R11, R3.reuse, 0x2, RZ ;  /* 0x00000002030b7824 */ /* 0x040fe200078e00ff */
[----:B------:R-:W-:Y:S01]  /*05b0*/  LOP3.LUT R3, R3, 0x7, R2, 0xf8, !PT ;  /* 0x0000000703037812 */ /* 0x000fe200078ef802 */
[----:B------:R-:W-:Y:S01]  /*05c0*/  IMAD R7, R7, 0x3000, R10 ;  /* 0x0000300007077824 */ /* 0x000fe200078e020a */
[----:B------:R-:W-:Y:S01]  /*05d0*/  LOP3.LUT R6, R0, 0x18, RZ, 0xc0, !PT ;  /* 0x0000001800067812 */ /* 0x000fe200078ec0ff */
[----:B------:R-:W-:Y:S01]  /*05e0*/  IMAD R9, R9, 0x3000, R12 ;  /* 0x0000300009097824 */ /* 0x000fe200078e020c */
[----:B------:R-:W-:-:S02]  /*05f0*/  LOP3.LUT R54, R12, R11, RZ, 0x3c, !PT ;  /* 0x0000000b0c367212 */ /* 0x000fc400078e3cff */
[----:B------:R-:W-:Y:S01]  /*0600*/  IADD3 R46, P0, R7, c[0x0][0x160], RZ ;  /* 0x00005800072e7a10 */ /* 0x000fe20007f1e0ff */
[----:B------:R-:W-:Y:S01]  /*0610*/  CS2R R12, SRZ ;  /* 0x00000000000c7805 */ /* 0x000fe2000001ff00 */
[----:B------:R-:W-:Y:S01]  /*0620*/  IADD3 R50, P1, R9, c[0x0][0x168], RZ ;  /* 0x00005a0009327a10 */ /* 0x000fe20007f3e0ff */
[----:B------:R-:W-:Y:S01]  /*0630*/  IMAD R54, R5, 0x20, R54 ;  /* 0x0000002005367824 */ /* 0x000fe200078e0236 */
[----:B------:R-:W-:Y:S02]  /*0640*/  LEA.HI.X.SX32 R47, R7, c[0x0][0x164], 0x1, P0 ;  /* 0x00005900072f7a11 */ /* 0x000fe400000f0eff */
[----:B------:R-:W-:Y:S02]  /*0650*/  LEA.HI.X.SX32 R51, R9, c[0x0][0x16c], 0x1, P1 ;  /* 0x00005b0009337a11 */ /* 0x000fe400008f0eff */
[--C-:B------:R-:W-:Y:S01]  /*0660*/  LOP3.LUT R0, R2, 0x10, R61.reuse, 0x48, !PT ;  /* 0x0000001002007812 */ /* 0x100fe200078e483d */
[----:B------:R1:W-:Y:S01]  /*0670*/  LDGSTS.E.64 [R55+0x3000], [R46.64] ;  /* 0x030000002e377fae */ /* 0x0003e2000b921a46 */
[----:B------:R-:W-:Y:S01]  /*0680*/  LOP3.LUT R5, R3, R4, RZ, 0xfc, !PT ;  /* 0x0000000403057212 */ /* 0x000fe200078efcff */
[----:B------:R-:W-:Y:S01]  /*0690*/  CS2R R8, SRZ ;  /* 0x0000000000087805 */ /* 0x000fe2000001ff00 */
[----:B------:R-:W-:Y:S01]  /*06a0*/  LOP3.LUT R56, R11, 0x10, R61, 0x78, !PT ;  /* 0x000000100b387812 */ /* 0x000fe200078e783d */
[----:B------:R-:W0:Y:S01]  /*06b0*/  LDGDEPBAR ;  /* 0x00000000000079af */ /* 0x000e220000000000 */
[----:B------:R-:W-:Y:S01]  /*06c0*/  LOP3.LUT R3, R4, 0xf, R2, 0xf8, !PT ;  /* 0x0000000f04037812 */ /* 0x000fe200078ef802 */
[----:B------:R-:W-:Y:S01]  /*06d0*/  IMAD R57, R5, 0x20, R0 ;  /* 0x0000002005397824 */ /* 0x000fe200078e0200 */
[----:B------:R-:W-:Y:S01]  /*06e0*/  LOP3.LUT R11, R6, 0x7, R2, 0xf8, !PT ;  /* 0x00000007060b7812 */ /* 0x000fe200078ef802 */
[----:B------:R2:W-:Y:S01]  /*06f0*/  LDGSTS.E.BYPASS.128 [R54], [R50.64] ;  /* 0x0000000032367fae */ /* 0x0005e2000b901c46 */
[----:B------:R-:W-:Y:S01]  /*0700*/  IADD3 R48, P0, R50, 0x60, RZ ;  /* 0x0000006032307810 */ /* 0x000fe20007f1e0ff */
[----:B------:R-:W-:Y:S01]  /*0710*/  IMAD R58, R3, 0x20, R0 ;  /* 0x00000020033a7824 */ /* 0x000fe200078e0200 */
[----:B------:R-:W-:Y:S01]  /*0720*/  IADD3 R49, P1, R46, 0x60, RZ ;  /* 0x000000602e317810 */ /* 0x000fe20007f3e0ff */
[----:B------:R-:W0:Y:S01]  /*0730*/  LDGDEPBAR ;  /* 0x00000000000079af */ /* 0x000e220000000000 */
[----:B------:R-:W-:Y:S01]  /*0740*/  IMAD R56, R11, 0x20, R56 ;  /* 0x000000200b387824 */ /* 0x000fe200078e0238 */
[----:B------:R-:W-:Y:S01]  /*0750*/  CS2R R4, SRZ ;  /* 0x0000000000047805 */ /* 0x000fe2000001ff00 */
[----:B------:R-:W-:Y:S01]  /*0760*/  IMAD.MOV.U32 R0, RZ, RZ, 0x2 ;  /* 0x00000002ff007424 */ /* 0x000fe200078e00ff */
[----:B------:R-:W-:Y:S01]  /*0770*/  BAR.SYNC.DEFER_BLOCKING 0x0 ;  /* 0x0000000000007b1d */ /* 0x000fe20000010000 */
[----:B------:R-:W-:Y:S01]  /*0780*/  CS2R R10, SRZ ;  /* 0x00000000000a7805 */ /* 0x000fe2000001ff00 */
[----:B------:R-:W-:Y:S01]  /*0790*/  CS2R R6, SRZ ;  /* 0x0000000000067805 */ /* 0x000fe2000001ff00 */
[----:B------:R-:W-:-:S03]  /*07a0*/  IADD3 R57, R57, 0x400, RZ ;  /* 0x0000040039397810 */ /* 0x000fc60007ffe0ff */
[----:B------:R-:W-:Y:S01]  /*07b0*/  @!PT LDS RZ, [RZ] ;  /* 0x00000000fffff984 */ /* 0x000fe20000000800 */
[----:B------:R-:W-:Y:S01]  /*07c0*/  @!PT LDS RZ, [RZ] ;  /* 0x00000000fffff984 */ /* 0x000fe20000000800 */
[----:B------:R-:W-:Y:S01]  /*07d0*/  @!PT LDS RZ, [RZ] ;  /* 0x00000000fffff984 */ /* 0x000fe20000000800 */
[----:B------:R1:W-:Y:S04]  /*07e0*/  LDGSTS.E.64 [R55+0x3800], [R46.64+0x20] ;  /* 0x038000202e377fae */ /* 0x0003e8000b921a46 */
[----:B------:R-:W0:Y:S04]  /*07f0*/  LDGDEPBAR ;  /* 0x00000000000079af */ /* 0x000e280000000000 */
[----:B------:R2:W-:Y:S04]  /*0800*/  LDGSTS.E.BYPASS.128 [R54+0x1000], [R50.64+0x20] ;  /* 0x0100002032367fae */ /* 0x0005e8000b901c46 */
[----:B------:R-:W0:Y:S04]  /*0810*/  LDGDEPBAR ;  /* 0x00000000000079af */ /* 0x000e280000000000 */
[----:B------:R-:W-:Y:S06]  /*0820*/  BAR.SYNC.DEFER_BLOCKING 0x0 ;  /* 0x0000000000007b1d */ /* 0x000fec0000010000 */
[----:B------:R-:W-:Y:S01]  /*0830*/  @!PT LDS RZ, [RZ] ;  /* 0x00000000fffff984 */ /* 0x000fe20000000800 */
[----:B------:R-:W-:Y:S01]  /*0840*/  @!PT LDS RZ, [RZ] ;  /* 0x00000000fffff984 */ /* 0x000fe20000000800 */
[----:B------:R-:W-:Y:S01]  /*0850*/  @!PT LDS RZ, [RZ] ;  /* 0x00000000fffff984 */ /* 0x000fe20000000800 */
[----:B------:R1:W-:Y:S04]  /*0860*/  LDGSTS.E.64 [R55+0x4000], [R46.64+0x40] ;  /* 0x040000402e377fae */ /* 0x0003e8000b921a46 */
[----:B------:R-:W0:Y:S04]  /*0870*/  LDGDEPBAR ;  /* 0x00000000000079af */ /* 0x000e280000000000 */
[----:B------:R2:W-:Y:S04]  /*0880*/  LDGSTS.E.BYPASS.128 [R54+0x2000], [R50.64+0x40] ;  /* 0x0200004032367fae */ /* 0x0005e8000b901c46 */
[----:B------:R-:W0:Y:S01]  /*0890*/  LDGDEPBAR ;  /* 0x00000000000079af */ /* 0x000e220000000000 */
[----:B-1----:R-:W-:-:S02]  /*08a0*/  IMAD.X R46, RZ, RZ, R47, P1 ;  /* 0x000000ffff2e7224 */ /* 0x002fc400008e062f */
[----:B--2---:R-:W-:Y:S02]  /*08b0*/  IMAD.X R50, RZ, RZ, R51, P0 ;  /* 0x000000ffff327224 */ /* 0x004fe400000e0633 */
.L_x_0:
[----:B------:R-:W-:-:S04]  /*08c0*/  DEPBAR.LE SB0, 0x4 ;  /* 0x000081000000791a */ /* 0x000fc80000000000 */
[----:B------:R-:W-:Y:S01]  /*08d0*/  UIADD3 UR4, UR4, 0x1, URZ ;  /* 0x0000000104047890 */ /* 0x000fe2000fffe03f */
[----:B------:R-:W-:Y:S01]  /*08e0*/  IADD3 R0, R0, 0x1, RZ ;  /* 0x0000000100007810 */ /* 0x000fe20007ffe0ff */
[----:B------:R-:W-:Y:S01]  /*08f0*/  IMAD.MOV.U32 R51, RZ, RZ, R50 ;  /* 0x000000ffff337224 */ /* 0x000fe200078e0032 */
[----:B------:R-:W-:Y:S01]  /*0900*/  BAR.SYNC.DEFER_BLOCKING 0x0 ;  /* 0x0000000000007b1d */ /* 0x000fe20000010000 */
[----:B------:R-:W-:Y:S01]  /*0910*/  UISETP.GE.AND UP0, UPT, UR4, 0x3, UPT ;  /* 0x000000030400788c */ /* 0x000fe2000bf06270 */
[----:B------:R-:W-:Y:S01]  /*0920*/  ISETP.GE.U32.AND P0, PT, R52, 0x17d, PT ;  /* 0x0000017d3400780c */ /* 0x000fe20003f06070 */
[----:B------:R-:W-:Y:S01]  /*0930*/  IMAD.MOV.U32 R50, RZ, RZ, R48 ;  /* 0x000000ffff327224 */ /* 0x000fe200078e0030 */
[C---:B------:R-:W-:Y:S01]  /*0940*/  ISETP.GE.AND P1, PT, R0.reuse, 0x3, PT ;  /* 0x000000030000780c */ /* 0x040fe20003f26270 */
[----:B------:R-:W-:Y:S01]  /*0950*/  USEL UR4, UR4, URZ, !UP0 ;  /* 0x0000003f04047287 */ /* 0x000fe2000c000000 */
[----:B------:R-:W-:Y:S02]  /*0960*/  ISETP.GE.U32.AND.EX P0, PT, R53, RZ, PT, P0 ;  /* 0x000000ff3500720c */ /* 0x000fe40003f06100 */
[----:B------:R-:W-:Y:S01]  /*0970*/  SEL R0, R0, RZ, !P1 ;  /* 0x000000ff00007207 */ /* 0x000fe20004800000 */
[----:B------:R-:W-:Y:S01]  /*0980*/  ULEA UR5, UR4, 0x3000, 0xb ;  /* 0x0000300004057891 */ /* 0x000fe2000f8e583f */
[----:B------:R-:W-:Y:S01]  /*0990*/  IADD3 R48, P1, R52, 0x1, RZ ;  /* 0x0000000134307810 */ /* 0x000fe20007f3e0ff */
[----:B------:R-:W-:Y:S01]  /*09a0*/  IMAD.U32 R47, RZ, RZ, UR4 ;  /* 0x00000004ff2f7e24 */ /* 0x000fe2000f8e00ff */
[----:B------:R-:W-:-:S03]  /*09b0*/  UIADD3 UR4, UR4, 0x1, URZ ;  /* 0x0000000104047890 */ /* 0x000fc6000fffe03f */
[----:B------:R-:W-:Y:S01]  /*09c0*/  IMAD R47, R47, 0x1000, R56 ;  /* 0x000010002f2f7824 */ /* 0x000fe200078e0238 */
[----:B------:R-:W-:-:S04]  /*09d0*/  UISETP.GE.AND UP0, UPT, UR4, 0x3, UPT ;  /* 0x000000030400788c */ /* 0x000fc8000bf06270 */
[----:B------:R-:W-:Y:S01]  /*09e0*/  USEL UR4, UR4, URZ, !UP0 ;  /* 0x0000003f04047287 */ /* 0x000fe2000c000000 */
[----:B------:R-:W-:Y:S04]  /*09f0*/  LDSM.16.M88.4 R40, [R58+UR5] ;  /* 0x000000053a28783b */ /* 0x000fe80008000200 */
[----:B------:R-:W1:Y:S04]  /*0a00*/  LDSM.16.M88.2 R16, [R47] ;  /* 0x000000002f10783b */ /* 0x000e680000000100 */
[----:B------:R-:W2:Y:S04]  /*0a10*/  LDSM.16.M88.2 R2, [R47+0x400] ;  /* 0x000400002f02783b */ /* 0x000ea80000000100 */
[----:B------:R-:W3:Y:S04]  /*0a20*/  LDSM.16.M88.2 R18, [R47+0x800] ;  /* 0x000800002f12783b */ /* 0x000ee80000000100 */
[----:B------:R4:W3:Y:S02]  /*0a30*/  LDSM.16.M88.2 R44, [R47+0xc00] ;  /* 0x000c00002f2c783b */ /* 0x0008e40000000100 */
[----:B----4-:R-:W-:-:S02]  /*0a40*/  IMAD.MOV.U32 R47, RZ, RZ, R46 ;  /* 0x000000ffff2f7224 */ /* 0x010fc400078e002e */
[----:B------:R-:W-:Y:S02]  /*0a50*/  IMAD.MOV.U32 R46, RZ, RZ, R49 ;  /* 0x000000ffff2e7224 */ /* 0x000fe400078e0031 */
[----:B------:R-:W-:-:S04]  /*0a60*/  IMAD.U32 R49, RZ, RZ, UR4 ;  /* 0x00000004ff317e24 */ /* 0x000fc8000f8e00ff */
[----:B------:R-:W-:Y:S01]  /*0a70*/  IMAD R49, R49, 0x1000, R56 ;  /* 0x0000100031317824 */ /* 0x000fe200078e0238 */
[C---:B-1----:R-:W-:Y:S08]  /*0a80*/  IMMA.16832.S8.S8.SAT R8, R40.reuse.ROW, R16.COL, R8 ;  /* 0x0000001028087237 */ /* 0x042ff00000445c08 */
[C---:B--2---:R-:W-:Y:S08]  /*0a90*/  IMMA.16832.S8.S8.SAT R20, R40.reuse.ROW, R2.COL, R20 ;  /* 0x0000000228147237 */ /* 0x044ff00000445c14 */
[C---:B---3--:R-:W-:Y:S08]  /*0aa0*/  IMMA.16832.S8.S8.SAT R24, R40.reuse.ROW, R18.COL, R24 ;  /* 0x0000001228187237 */ /* 0x048ff00000445c18 */
[----:B------:R-:W-:Y:S01]  /*0ab0*/  IMMA.16832.S8.S8.SAT R28, R40.ROW, R44.COL, R28 ;  /* 0x0000002c281c7237 */ /* 0x000fe20000445c1c */
[----:B------:R-:W1:Y:S01]  /*0ac0*/  LDSM.16.M88.4 R40, [R57+UR5] ;  /* 0x000000053928783b */ /* 0x000e620008000200 */
[----:B------:R-:W-:-:S02]  /*0ad0*/  ULEA UR5, UR4, 0x3000, 0xb ;  /* 0x0000300004057891 */ /* 0x000fc4000f8e583f */
[----:B------:R-:W-:-:S04]  /*0ae0*/  UIADD3 UR4, UR4, 0x1, URZ ;  /* 0x0000000104047890 */ /* 0x000fc8000fffe03f */
[----:B------:R-:W-:-:S04]  /*0af0*/  UISETP.GE.AND UP0, UPT, UR4, 0x3, UPT ;  /* 0x000000030400788c */ /* 0x000fc8000bf06270 */
[----:B------:R-:W-:Y:S01]  /*0b00*/  USEL UR4, UR4, URZ, !UP0 ;  /* 0x0000003f04047287 */ /* 0x000fe2000c000000 */
[C---:B-1----:R-:W-:Y:S07]  /*0b10*/  IMMA.16832.S8.S8.SAT R4, R40.reuse.ROW, R16.COL, R4 ;  /* 0x0000001028047237 */ /* 0x042fee0000445c04 */
[C---:B------:R-:W-:Y:S01]  /*0b20*/  IMAD R16, R0.reuse, 0x800, R55 ;  /* 0x0000080000107824 */ /* 0x040fe200078e0237 */
[----:B------:R-:W-:Y:S01]  /*0b30*/  BAR.SYNC.DEFER_BLOCKING 0x0 ;  /* 0x0000000000007b1d */ /* 0x000fe20000010000 */
[C---:B------:R-:W-:Y:S08]  /*0b40*/  IMMA.16832.S8.S8.SAT R32, R40.reuse.ROW, R2.COL, R32 ;  /* 0x0000000228207237 */ /* 0x040ff00000445c20 */
[C---:B------:R-:W-:Y:S08]  /*0b50*/  IMMA.16832.S8.S8.SAT R36, R40.reuse.ROW, R18.COL, R36 ;  /* 0x0000001228247237 */ /* 0x040ff00000445c24 */
[----:B------:R-:W-:Y:S01]  /*0b60*/  IMMA.16832.S8.S8.SAT R12, R40.ROW, R44.COL, R12 ;  /* 0x0000002c280c7237 */ /* 0x000fe20000445c0c */
[----:B------:R-:W-:Y:S01]  /*0b70*/  @!PT LDS RZ, [RZ] ;  /* 0x00000000fffff984 */ /* 0x000fe20000000800 */
[----:B------:R-:W-:Y:S01]  /*0b80*/  @!PT LDS RZ, [RZ] ;  /* 0x00000000fffff984 */ /* 0x000fe20000000800 */
[----:B------:R-:W-:Y:S01]  /*0b90*/  @!PT LDS RZ, [RZ] ;  /* 0x00000000fffff984 */ /* 0x000fe20000000800 */
[----:B------:R1:W-:Y:S04]  /*0ba0*/  LDGSTS.E.64 [R16+0x3000], [R46.64], !P0 ;  /* 0x030000002e107fae */ /* 0x0003e8000c121a46 */
[----:B------:R-:W0:Y:S01]  /*0bb0*/  LDGDEPBAR ;  /* 0x00000000000079af */ /* 0x000e220000000000 */
[C---:B-1----:R-:W-:Y:S01]  /*0bc0*/  IMAD R16, R0.reuse, 0x1000, R54 ;  /* 0x0000100000107824 */ /* 0x042fe200078e0236 */
[----:B------:R-:W-:-:S04]  /*0bd0*/  IADD3 R0, R0, 0x1, RZ ;  /* 0x0000000100007810 */ /* 0x000fc80007ffe0ff */
[----:B------:R1:W-:Y:S01]  /*0be0*/  LDGSTS.E.BYPASS.128 [R16], [R50.64], !P0 ;  /* 0x0000000032107fae */ /* 0x0003e2000c101c46 */
[----:B------:R-:W-:Y:S01]  /*0bf0*/  ISETP.GE.U32.AND P0, PT, R48, 0x17d, PT ;  /* 0x0000017d3000780c */ /* 0x000fe20003f06070 */
[----:B------:R-:W-:Y:S01]  /*0c00*/  IMAD.X R48, RZ, RZ, R53, P1 ;  /* 0x000000ffff307224 */ /* 0x000fe200008e0635 */
[----:B------:R-:W-:Y:S01]  /*0c10*/  ISETP.GE.AND P1, PT, R0, 0x3, PT ;  /* 0x000000030000780c */ /* 0x000fe20003f26270 */
[----:B------:R-:W0:Y:S03]  /*0c20*/  LDGDEPBAR ;  /* 0x00000000000079af */ /* 0x000e260000000000 */
[----:B------:R-:W-:Y:S02]  /*0c30*/  ISETP.GE.U32.AND.EX P0, PT, R48, RZ, PT, P0 ;  /* 0x000000ff3000720c */ /* 0x000fe40003f06100 */
[----:B------:R-:W-:Y:S02]  /*0c40*/  SEL R0, R0, RZ, !P1 ;  /* 0x000000ff00007207 */ /* 0x000fe40004800000 */
[----:B------:R-:W-:Y:S01]  /*0c50*/  IADD3 R48, P1, R52, 0x2, RZ ;  /* 0x0000000234307810 */ /* 0x000fe20007f3e0ff */
[----:B------:R-:W-:-:S04]  /*0c60*/  DEPBAR.LE SB0, 0x4 ;  /* 0x000081000000791a */ /* 0x000fc80000000000 */
[----:B------:R-:W-:Y:S06]  /*0c70*/  BAR.SYNC.DEFER_BLOCKING 0x0 ;  /* 0x0000000000007b1d */ /* 0x000fec0000010000 */
[----:B-1----:R-:W-:Y:S04]  /*0c80*/  LDSM.16.M88.2 R16, [R49] ;  /* 0x000000003110783b */ /* 0x002fe80000000100 */
[----:B------:R-:W1:Y:S04]  /*0c90*/  LDSM.16.M88.4 R40, [R58+UR5] ;  /* 0x000000053a28783b */ /* 0x000e680008000200 */
[----:B------:R-:W2:Y:S04]  /*0ca0*/  LDSM.16.M88.2 R2, [R49+0x400] ;  /* 0x000400003102783b */ /* 0x000ea80000000100 */
[----:B------:R-:W3:Y:S04]  /*0cb0*/  LDSM.16.M88.2 R18, [R49+0x800] ;  /* 0x000800003112783b */ /* 0x000ee80000000100 */
[----:B------:R4:W3:Y:S02]  /*0cc0*/  LDSM.16.M88.2 R44, [R49+0xc00] ;  /* 0x000c0000312c783b */ /* 0x0008e40000000100 */
[----:B----4-:R-:W-:-:S04]  /*0cd0*/  IMAD.U32 R49, RZ, RZ, UR4 ;  /* 0x00000004ff317e24 */ /* 0x010fc8000f8e00ff */
        /* <DEDUP_REMOVED lines=13> */
[C---:B------:R-:W-:Y:S01]  /*0db0*/  IMAD R17, R0.reuse, 0x1000, R54 ;  /* 0x0000100000117824 */ /* 0x040fe200078e0236 */
[----:B------:R-:W-:Y:S01]  /*0dc0*/  IMMA.16832.S8.S8.SAT R32, R40.ROW, R2.COL, R32 ;  /* 0x0000000228207237 */ /* 0x000fe20000445c20 */
[----:B------:R-:W-:-:S07]  /*0dd0*/  IADD3 R0, R0, 0x1, RZ ;  /* 0x0000000100007810 */ /* 0x000fce0007ffe0ff */
[C---:B------:R-:W-:Y:S08]  /*0de0*/  IMMA.16832.S8.S8.SAT R36, R40.reuse.ROW, R18.COL, R36 ;  /* 0x0000001228247237 */ /* 0x040ff00000445c24 */
[----:B------:R-:W-:Y:S01]  /*0df0*/  IMMA.16832.S8.S8.SAT R12, R40.ROW, R44.COL, R12 ;  /* 0x0000002c280c7237 */ /* 0x000fe20000445c0c */
[----:B------:R-:W-:Y:S01]  /*0e00*/  @!PT LDS RZ, [RZ] ;  /* 0x00000000fffff984 */ /* 0x000fe20000000800 */
[----:B------:R-:W-:Y:S01]  /*0e10*/  @!PT LDS RZ, [RZ] ;  /* 0x00000000fffff984 */ /* 0x000fe20000000800 */
[----:B------:R-:W-:Y:S01]  /*0e20*/  @!PT LDS RZ, [RZ] ;  /* 0x00000000fffff984 */ /* 0x000fe20000000800 */
[----:B------:R1:W-:Y:S04]  /*0e30*/  LDGSTS.E.64 [R16+0x3000], [R46.64+0x20], !P0 ;  /* 0x030000202e107fae */ /* 0x0003e8000c121a46 */
[----:B------:R-:W0:Y:S04]  /*0e40*/  LDGDEPBAR ;  /* 0x00000000000079af */ /* 0x000e280000000000 */
[----:B------:R1:W-:Y:S01]  /*0e50*/  LDGSTS.E.BYPASS.128 [R17], [R50.64+0x20], !P0 ;  /* 0x0000002032117fae */ /* 0x0003e2000c101c46 */
[----:B------:R-:W-:Y:S01]  /*0e60*/  ISETP.GE.U32.AND P0, PT, R48, 0x17d, PT ;  /* 0x0000017d3000780c */ /* 0x000fe20003f06070 */
[----:B------:R-:W-:Y:S01]  /*0e70*/  IMAD.X R48, RZ, RZ, R53, P1 ;  /* 0x000000ffff307224 */ /* 0x000fe200008e0635 */
[----:B------:R-:W-:Y:S01]  /*0e80*/  ISETP.GE.AND P1, PT, R0, 0x3, PT ;  /* 0x000000030000780c */ /* 0x000fe20003f26270 */
[----:B------:R-:W0:Y:S03]  /*0e90*/  LDGDEPBAR ;  /* 0x00000000000079af */ /* 0x000e260000000000 */
[----:B------:R-:W-:-:S02]  /*0ea0*/  ISETP.GE.U32.AND.EX P0, PT, R48, RZ, PT, P0 ;  /* 0x000000ff3000720c */ /* 0x000fc40003f06100 */
[----:B------:R-:W-:Y:S01]  /*0eb0*/  SEL R0, R0, RZ, !P1 ;  /* 0x000000ff00007207 */ /* 0x000fe20004800000 */
[----:B------:R-:W-:-:S04]  /*0ec0*/  DEPBAR.LE SB0, 0x4 ;  /* 0x000081000000791a */ /* 0x000fc80000000000 */
[----:B------:R-:W-:Y:S06]  /*0ed0*/  BAR.SYNC.DEFER_BLOCKING 0x0 ;  /* 0x0000000000007b1d */ /* 0x000fec0000010000 */
[----:B-1----:R-:W-:Y:S04]  /*0ee0*/  LDSM.16.M88.2 R16, [R49] ;  /* 0x000000003110783b */ /* 0x002fe80000000100 */
[----:B------:R-:W1:Y:S04]  /*0ef0*/  LDSM.16.M88.4 R40, [R58+UR5] ;  /* 0x000000053a28783b */ /* 0x000e680008000200 */
[----:B------:R-:W2:Y:S04]  /*0f00*/  LDSM.16.M88.2 R2, [R49+0x400] ;  /* 0x000400003102783b */ /* 0x000ea80000000100 */
[----:B------:R-:W3:Y:S04]  /*0f10*/  LDSM.16.M88.2 R18, [R49+0x800] ;  /* 0x000800003112783b */ /* 0x000ee80000000100 */
[----:B------:R-:W4:Y:S01]  /*0f20*/  LDSM.16.M88.2 R44, [R49+0xc00] ;  /* 0x000c0000312c783b */ /* 0x000f220000000100 */
[C---:B-1----:R-:W-:Y:S08]  /*0f30*/  IMMA.16832.S8.S8.SAT R8, R40.reuse.ROW, R16.COL, R8 ;  /* 0x0000001028087237 */ /* 0x042ff00000445c08 */
[C---:B--2---:R-:W-:Y:S08]  /*0f40*/  IMMA.16832.S8.S8.SAT R20, R40.reuse.ROW, R2.COL, R20 ;  /* 0x0000000228147237 */ /* 0x044ff00000445c14 */
[C---:B---3--:R-:W-:Y:S08]  /*0f50*/  IMMA.16832.S8.S8.SAT R24, R40.reuse.ROW, R18.COL, R24 ;  /* 0x0000001228187237 */ /* 0x048ff00000445c18 */
[----:B----4-:R-:W-:Y:S01]  /*0f60*/  IMMA.16832.S8.S8.SAT R28, R40.ROW, R44.COL, R28 ;  /* 0x0000002c281c7237 */ /* 0x010fe20000445c1c */
[----:B------:R-:W1:Y:S01]  /*0f70*/  LDSM.16.M88.4 R40, [R57+UR5] ;  /* 0x000000053928783b */ /* 0x000e620008000200 */
[----:B------:R-:W-:-:S06]  /*0f80*/  ULEA UR5, UR4, 0x3000, 0xb ;  /* 0x0000300004057891 */ /* 0x000fcc000f8e583f */
[C---:B-1----:R-:W-:Y:S07]  /*0f90*/  IMMA.16832.S8.S8.SAT R4, R40.reuse.ROW, R16.COL, R4 ;  /* 0x0000001028047237 */ /* 0x042fee0000445c04 */
[C---:B------:R-:W-:Y:S01]  /*0fa0*/  IMAD R16, R0.reuse, 0x800, R55 ;  /* 0x0000080000107824 */ /* 0x040fe200078e0237 */
[----:B------:R-:W-:Y:S01]  /*0fb0*/  BAR.SYNC.DEFER_BLOCKING 0x0 ;  /* 0x0000000000007b1d */ /* 0x000fe20000010000 */
[C---:B------:R-:W-:Y:S01]  /*0fc0*/  IMAD R17, R0.reuse, 0x1000, R54 ;  /* 0x0000100000117824 */ /* 0x040fe200078e0236 */
[----:B------:R-:W-:Y:S01]  /*0fd0*/  IMMA.16832.S8.S8.SAT R32, R40.ROW, R2.COL, R32 ;  /* 0x0000000228207237 */ /* 0x000fe20000445c20 */
[----:B------:R-:W-:-:S06]  /*0fe0*/  IADD3 R0, R0, 0x1, RZ ;  /* 0x0000000100007810 */ /* 0x000fcc0007ffe0ff */
[----:B------:R-:W-:Y:S01]  /*0ff0*/  IMAD.U32 R3, RZ, RZ, UR4 ;  /* 0x00000004ff037e24 */ /* 0x000fe2000f8e00ff */
[----:B------:R-:W-:Y:S03]  /*1000*/  IMMA.16832.S8.S8.SAT R36, R40.ROW, R18.COL, R36 ;  /* 0x0000001228247237 */ /* 0x000fe60000445c24 */
[----:B------:R-:W-:-:S05]  /*1010*/  IMAD R2, R3, 0x1000, R56 ;  /* 0x0000100003027824 */ /* 0x000fca00078e0238 */
[----:B------:R-:W-:Y:S01]  /*1020*/  IMMA.16832.S8.S8.SAT R12, R40.ROW, R44.COL, R12 ;  /* 0x0000002c280c7237 */ /* 0x000fe20000445c0c */
[----:B------:R-:W-:Y:S01]  /*1030*/  @!PT LDS RZ, [RZ] ;  /* 0x00000000fffff984 */ /* 0x000fe20000000800 */
[----:B------:R-:W-:Y:S01]  /*1040*/  @!PT LDS RZ, [RZ] ;  /* 0x00000000fffff984 */ /* 0x000fe20000000800 */
[----:B------:R-:W-:Y:S01]  /*1050*/  @!PT LDS RZ, [RZ] ;  /* 0x00000000fffff984 */ /* 0x000fe20000000800 */
[----:B------:R1:W-:Y:S04]  /*1060*/  LDGSTS.E.64 [R16+0x3000], [R46.64+0x40], !P0 ;  /* 0x030000402e107fae */ /* 0x0003e8000c121a46 */
[----:B------:R-:W0:Y:S04]  /*1070*/  LDGDEPBAR ;  /* 0x00000000000079af */ /* 0x000e280000000000 */
[----:B------:R1:W-:Y:S04]  /*1080*/  LDGSTS.E.BYPASS.128 [R17], [R50.64+0x40], !P0 ;  /* 0x0000004032117fae */ /* 0x0003e8000c101c46 */
[----:B------:R-:W0:Y:S01]  /*1090*/  LDGDEPBAR ;  /* 0x00000000000079af */ /* 0x000e220000000000 */
[----:B------:R-:W-:-:S04]  /*10a0*/  DEPBAR.LE SB0, 0x4 ;  /* 0x000081000000791a */ /* 0x000fc80000000000 */
[----:B------:R-:W-:Y:S06]  /*10b0*/  BAR.SYNC.DEFER_BLOCKING 0x0 ;  /* 0x0000000000007b1d */ /* 0x000fec0000010000 */
[----:B------:R-:W-:Y:S04]  /*10c0*/  LDSM.16.M88.2 R44, [R2] ;  /* 0x00000000022c783b */ /* 0x000fe80000000100 */
[----:B------:R-:W2:Y:S04]  /*10d0*/  LDSM.16.M88.4 R40, [R58+UR5] ;  /* 0x000000053a28783b */ /* 0x000ea80008000200 */
[----:B-1----:R-:W1:Y:S04]  /*10e0*/  LDSM.16.M88.4 R16, [R57+UR5] ;  /* 0x000000053910783b */ /* 0x002e680008000200 */
[----:B------:R-:W3:Y:S01]  /*10f0*/  LDSM.16.M88.2 R48, [R2+0x400] ;  /* 0x000400000230783b */ /* 0x000ee20000000100 */
[-C--:B--2---:R-:W-:Y:S08]  /*1100*/  IMMA.16832.S8.S8.SAT R8, R40.ROW, R44.reuse.COL, R8 ;  /* 0x0000002c28087237 */ /* 0x084ff00000445c08 */
[----:B-1----:R-:W-:Y:S01]  /*1110*/  IMMA.16832.S8.S8.SAT R4, R16.ROW, R44.COL, R4 ;  /* 0x0000002c10047237 */ /* 0x002fe20000445c04 */
[----:B------:R-:W1:Y:S04]  /*1120*/  LDSM.16.M88.2 R44, [R2+0x800] ;  /* 0x00080000022c783b */ /* 0x000e680000000100 */
[----:B------:R-:W2:Y:S03]  /*1130*/  LDSM.16.M88.2 R2, [R2+0xc00] ;  /* 0x000c00000202783b */ /* 0x000ea60000000100 */
[-C--:B---3--:R-:W-:Y:S08]  /*1140*/  IMMA.16832.S8.S8.SAT R20, R40.ROW, R48.reuse.COL, R20 ;  /* 0x0000003028147237 */ /* 0x088ff00000445c14 */
[----:B------:R-:W-:Y:S01]  /*1150*/  IMMA.16832.S8.S8.SAT R32, R16.ROW, R48.COL, R32 ;  /* 0x0000003010207237 */ /* 0x000fe20000445c20 */
[----:B------:R-:W-:Y:S06]  /*1160*/  BAR.SYNC.DEFER_BLOCKING 0x0 ;  /* 0x0000000000007b1d */ /* 0x000fec0000010000 */
[----:B------:R-:W-:Y:S01]  /*1170*/  IADD3 R49, P2, R46, 0x80, RZ ;  /* 0x000000802e317810 */ /* 0x000fe20007f5e0ff */
[C---:B-1----:R-:W-:Y:S08]  /*1180*/  IMMA.16832.S8.S8.SAT R24, R40.reuse.ROW, R44.COL, R24 ;  /* 0x0000002c28187237 */ /* 0x042ff00000445c18 */
[----:B--2---:R-:W-:Y:S07]  /*1190*/  IMMA.16832.S8.S8.SAT R28, R40.ROW, R2.COL, R28 ;  /* 0x00000002281c7237 */ /* 0x004fee0000445c1c */
[----:B------:R-:W-:Y:S01]  /*11a0*/  IADD3 R40, P1, R52, 0x3, RZ ;  /* 0x0000000334287810 */ /* 0x000fe20007f3e0ff */
[----:B------:R-:W-:Y:S03]  /*11b0*/  IMMA.16832.S8.S8.SAT R36, R16.ROW, R44.COL, R36 ;  /* 0x0000002c10247237 */ /* 0x000fe60000445c24 */
[----:B------:R-:W-:Y:S01]  /*11c0*/  ISETP.GE.U32.AND P0, PT, R40, 0x17d, PT ;  /* 0x0000017d2800780c */ /* 0x000fe20003f06070 */
[----:B------:R-:W-:Y:S01]  /*11d0*/  IMAD.X R40, RZ, RZ, R53, P1 ;  /* 0x000000ffff287224 */ /* 0x000fe200008e0635 */
[----:B------:R-:W-:-:S03]  /*11e0*/  ISETP.GE.AND P1, PT, R0, 0x3, PT ;  /* 0x000000030000780c */ /* 0x000fc60003f26270 */
[----:B------:R-:W-:Y:S01]  /*11f0*/  IMMA.16832.S8.S8.SAT R12, R16.ROW, R2.COL, R12 ;  /* 0x00000002100c7237 */ /* 0x000fe20000445c0c */
[----:B------:R-:W-:Y:S02]  /*1200*/  ISETP.GE.U32.AND.EX P0, PT, R40, RZ, PT, P0 ;  /* 0x000000ff2800720c */ /* 0x000fe40003f06100 */
[----:B------:R-:W-:Y:S02]  /*1210*/  SEL R0, R0, RZ, !P1 ;  /* 0x000000ff00007207 */ /* 0x000fe40004800000 */
[----:B------:R-:W-:-:S03]  /*1220*/  IADD3 R48, P1, R50, 0x80, RZ ;  /* 0x0000008032307810 */ /* 0x000fc60007f3e0ff */
[C---:B------:R-:W-:Y:S02]  /*1230*/  IMAD R40, R0.reuse, 0x800, R55 ;  /* 0x0000080000287824 */ /* 0x040fe400078e0237 */
[----:B------:R-:W-:-:S04]  /*1240*/  IMAD R41, R0, 0x1000, R54 ;  /* 0x0000100000297824 */ /* 0x000fc800078e0236 */
[----:B------:R-:W-:Y:S01]  /*1250*/  @!PT LDS RZ, [RZ] ;  /* 0x00000000fffff984 */ /* 0x000fe20000000800 */
[----:B------:R-:W-:Y:S01]  /*1260*/  @!PT LDS RZ, [RZ] ;  /* 0x00000000fffff984 */ /* 0x000fe20000000800 */
[----:B------:R-:W-:Y:S01]  /*1270*/  @!PT LDS RZ, [RZ] ;  /* 0x00000000fffff984 */ /* 0x000fe20000000800 */
[----:B------:R1:W-:Y:S04]  /*1280*/  LDGSTS.E.64 [R40+0x3000], [R46.64+0x60], !P0 ;  /* 0x030000602e287fae */ /* 0x0003e8000c121a46 */
[----:B------:R-:W0:Y:S04]  /*1290*/  LDGDEPBAR ;  /* 0x00000000000079af */ /* 0x000e280000000000 */
[----:B------:R2:W-:Y:S01]  /*12a0*/  LDGSTS.E.BYPASS.128 [R41], [R50.64+0x60], !P0 ;  /* 0x0000006032297fae */ /* 0x0005e2000c101c46 */
[----:B------:R-:W-:-:S03]  /*12b0*/  IADD3 R52, P0, R52, 0x4, RZ ;  /* 0x0000000434347810 */ /* 0x000fc60007f1e0ff */
[----:B------:R-:W0:Y:S01]  /*12c0*/  LDGDEPBAR ;  /* 0x00000000000079af */ /* 0x000e220000000000 */
[----:B-1----:R-:W-:Y:S02]  /*12d0*/  IMAD.X R46, RZ, RZ, R47, P2 ;  /* 0x000000ffff2e7224 */ /* 0x002fe400010e062f */
[----:B------:R-:W-:Y:S01]  /*12e0*/  IMAD.X R53, RZ, RZ, R53, P0 ;  /* 0x000000ffff357224 */ /* 0x000fe200000e0635 */
[----:B------:R-:W-:-:S04]  /*12f0*/  ISETP.NE.U32.AND P0, PT, R52, 0x180, PT ;  /* 0x000001803400780c */ /* 0x000fc80003f05070 */
[----:B------:R-:W-:Y:S01]  /*1300*/  ISETP.NE.AND.EX P0, PT, R53, RZ, PT, P0 ;  /* 0x000000ff3500720c */ /* 0x000fe20003f05300 */
[----:B--2---:R-:W-:-:S12]  /*1310*/  IMAD.X R50, RZ, RZ, R51, P1 ;  /* 0x000000ffff327224 */ /* 0x004fd800008e0633 */
[----:B------:R-:W-:Y:S05]  /*1320*/  @P0 BRA `(.L_x_0) ;  /* 0xfffff59000000947 */ /* 0x000fea000383ffff */
[----:B------:R-:W1:Y:S01]  /*1330*/  S2R R16, SR_TID.X ;  /* 0x0000000000107919 */ /* 0x000e620000002100 */
[----:B------:R-:W-:-:S04]  /*1340*/  DEPBAR.LE SB0, 0x0 ;  /* 0x000080000000791a */ /* 0x000fc80000000000 */
[----:B------:R-:W2:Y:S01]  /*1350*/  S2R R43, SR_TID.X ;  /* 0x00000000002b7919 */ /* 0x000ea20000002100 */
[----:B------:R-:W-:-:S03]  /*1360*/  LOP3.LUT R60, R60, 0x7c, R61, 0xf8, !PT ;  /* 0x0000007c3c3c7812 */ /* 0x000fc600078ef83d */
[----:B------:R-:W3:Y:S04]  /*1370*/  S2R R42, SR_TID.X ;  /* 0x00000000002a7919 */ /* 0x000ee80000002100 */
[----:B------:R-:W-:Y:S01]  /*1380*/  BAR.SYNC.DEFER_BLOCKING 0x0 ;  /* 0x0000000000007b1d */ /* 0x000fe20000010000 */
[----:B------:R-:W-:Y:S01]  /*1390*/  ISETP.GE.AND P0, PT, R60, 0xc00, PT ;  /* 0x00000c003c00780c */ /* 0x000fe20003f06270 */
[C---:B-1----:R-:W-:Y:S02]  /*13a0*/  IMAD.SHL.U32 R2, R16.reuse, 0x20, RZ ;  /* 0x0000002010027824 */ /* 0x042fe400078e00ff */
[----:B------:R-:W-:-:S03]  /*13b0*/  IMAD.SHL.U32 R0, R16, 0x2, RZ ;  /* 0x0000000210007824 */ /* 0x000fc600078e00ff */
[----:B------:R-:W-:Y:S02]  /*13c0*/  LOP3.LUT R3, R2, 0x180, RZ, 0xc0, !PT ;  /* 0x0000018002037812 */ /* 0x000fe400078ec0ff */
[----:B--2---:R-:W-:Y:S02]  /*13d0*/  LOP3.LUT R43, R43, 0x10, RZ, 0xc0, !PT ;  /* 0x000000102b2b7812 */ /* 0x004fe400078ec0ff */
[----:B------:R-:W-:Y:S02]  /*13e0*/  LOP3.LUT R0, R3, 0x6, R0, 0xf8, !PT ;  /* 0x0000000603007812 */ /* 0x000fe400078ef800 */
[----:B------:R-:W-:Y:S02]  /*13f0*/  SHF.R.U32.HI R3, RZ, 0x3, R61 ;  /* 0x00000003ff037819 */ /* 0x000fe4000001163d */
[----:B---3--:R-:W-:Y:S01]  /*1400*/  SHF.R.U32.HI R42, RZ, 0x2, R42 ;  /* 0x00000002ff2a7819 */ /* 0x008fe2000001162a */
[----:B------:R-:W-:Y:S01]  /*1410*/  IMAD R2, R43, 0x20, R0 ;  /* 0x000000202b027824 */ /* 0x000fe200078e0200 */
[----:B------:R-:W-:Y:S01]  /*1420*/  LOP3.LUT R0, R61, 0x3fc, RZ, 0xc0, !PT ;  /* 0x000003fc3d007812 */ /* 0x000fe200078ec0ff */
[----:B------:R-:W1:Y:S01]  /*1430*/  S2R R43, SR_TID.X ;  /* 0x00000000002b7919 */ /* 0x000e620000002100 */
[----:B------:R-:W-:-:S02]  /*1440*/  LOP3.LUT R3, R3, 0x70, RZ, 0xc0, !PT ;  /* 0x0000007003037812 */ /* 0x000fc400078ec0ff */
[C---:B------:R-:W-:Y:S02]  /*1450*/  LOP3.LUT R17, R0.reuse, 0x400, RZ, 0xfc, !PT ;  /* 0x0000040000117812 */ /* 0x040fe400078efcff */
[C---:B------:R-:W-:Y:S01]  /*1460*/  LOP3.LUT R18, R0.reuse, 0x800, RZ, 0xfc, !PT ;  /* 0x0000080000127812 */ /* 0x040fe200078efcff */
[----:B------:R-:W-:Y:S01]  /*1470*/  IMAD R48, R0, 0x4, R3 ;  /* 0x0000000400307824 */ /* 0x000fe200078e0203 */
[----:B------:R-:W-:Y:S02]  /*1480*/  SHF.R.U32.HI R17, RZ, 0x3, R17 ;  /* 0x00000003ff117819 */ /* 0x000fe40000011611 */
[----:B------:R-:W-:Y:S02]  /*1490*/  LOP3.LUT R42, R42, 0x18, RZ, 0xc0, !PT ;  /* 0x000000182a2a7812 */ /* 0x000fe400078ec0ff */
[----:B------:R-:W-:Y:S02]  /*14a0*/  LOP3.LUT R19, R0, 0xc00, RZ, 0xfc, !PT ;  /* 0x00000c0000137812 */ /* 0x000fe400078efcff */
[----:B------:R-:W-:-:S02]  /*14b0*/  LOP3.LUT R41, R17, 0xf0, RZ, 0xc0, !PT ;  /* 0x000000f011297812 */ /* 0x000fc400078ec0ff */
[----:B------:R-:W-:Y:S02]  /*14c0*/  SHF.R.U32.HI R18, RZ, 0x3, R18 ;  /* 0x00000003ff127819 */ /* 0x000fe40000011612 */
[----:B------:R-:W-:-:S04]  /*14d0*/  SHF.R.U32.HI R40, RZ, 0x3, R19 ;  /* 0x00000003ff287819 */ /* 0x000fc80000011613 */
[----:B------:R-:W-:Y:S02]  /*14e0*/  LOP3.LUT R45, R40, 0x1f0, RZ, 0xc0, !PT ;  /* 0x000001f0282d7812 */ /* 0x000fe400078ec0ff */
[----:B-1----:R-:W-:-:S05]  /*14f0*/  LOP3.LUT R43, R43, 0x80, RZ, 0xc0, !PT ;  /* 0x000000802b2b7812 */ /* 0x002fca00078ec0ff */
[----:B------:R-:W-:Y:S01]  /*1500*/  IMAD R2, R43, 0x10, R2 ;  /* 0x000000102b027824 */ /* 0x000fe200078e0202 */
[----:B------:R-:W-:-:S04]  /*1510*/  LOP3.LUT R43, R18, 0x170, RZ, 0xc0, !PT ;  /* 0x00000170122b7812 */ /* 0x000fc800078ec0ff */
[----:B------:R-:W-:Y:S02]  /*1520*/  IADD3 R3, R2, 0x400, RZ ;  /* 0x0000040002037810 */ /* 0x000fe40007ffe0ff */
[----:B------:R-:W-:Y:S02]  /*1530*/  LOP3.LUT R17, R42, R2, RZ, 0xfc, !PT ;  /* 0x000000022a117212 */ /* 0x000fe400078efcff */
[----:B------:R-:W-:Y:S02]  /*1540*/  SHF.R.U32.HI R2, RZ, 0x3, R2 ;  /* 0x00000003ff027819 */ /* 0x000fe40000011602 */
[----:B------:R-:W-:Y:S01]  /*1550*/  SHF.R.U32.HI R19, RZ, 0x3, R3 ;  /* 0x00000003ff137819 */ /* 0x000fe20000011603 */
[----:B------:R-:W-:Y:S01]  /*1560*/  IMAD R3, R0, 0x4, R41 ;  /* 0x0000000400037824 */ /* 0x000fe200078e0229 */
[----:B------:R-:W-:Y:S01]  /*1570*/  LOP3.LUT R18, R2, 0x1fc, RZ, 0xc0, !PT ;  /* 0x000001fc02127812 */ /* 0x000fe200078ec0ff */
[C---:B------:R-:W-:Y:S01]  /*1580*/  IMAD R2, R0.reuse, 0x4, R43 ;  /* 0x0000000400027824 */ /* 0x040fe200078e022b */
[----:B------:R-:W-:Y:S01]  /*1590*/  LOP3.LUT R40, R19, 0x1f0, RZ, 0xc0, !PT ;  /* 0x000001f013287812 */ /* 0x000fe200078ec0ff */
[----:B------:R-:W-:-:S02]  /*15a0*/  IMAD R0, R0, 0x4, R45 ;  /* 0x0000000400007824 */ /* 0x000fc400078e022d */
[C---:B------:R-:W-:Y:S02]  /*15b0*/  IMAD R49, R17.reuse, 0x4, R18 ;  /* 0x0000000411317824 */ /* 0x040fe400078e0212 */
[----:B------:R-:W-:Y:S01]  /*15c0*/  IMAD R50, R17, 0x4, R40 ;  /* 0x0000000411327824 */ /* 0x000fe200078e0228 */
[----:B------:R-:W-:Y:S02]  /*15d0*/  SHF.R.U32.HI R40, RZ, 0x5, R16 ;  /* 0x00000005ff287819 */ /* 0x000fe40000011610 */
[----:B------:R-:W-:Y:S02]  /*15e0*/  STS.64 [R49], R8 ;  /* 0x0000000831007388 */ /* 0x000fe40000000a00 */
[----:B------:R-:W-:Y:S02]  /*15f0*/  SGXT.U32 R40, R40, 0x3 ;  /* 0x000000032828781a */ /* 0x000fe40000000000 */
[----:B------:R-:W-:Y:S02]  /*1600*/  STS.64 [R50+0x1000], R10 ;  /* 0x0010000a32007388 */ /* 0x000fe40000000a00 */
[----:B------:R-:W-:-:S02]  /*1610*/  LOP3.LUT R59, R40, R59, RZ, 0xfc, !PT ;  /* 0x0000003b283b7212 */ /* 0x000fc400078efcff */
[----:B------:R-:W-:Y:S02]  /*1620*/  STS.64 [R49+0x80], R20 ;  /* 0x0000801431007388 */ /* 0x000fe40000000a00 */
[C---:B------:R-:W-:Y:S01]  /*1630*/  ISETP.LT.AND P1, PT, R59.reuse, 0x200, !P0 ;  /* 0x000002003b00780c */ /* 0x040fe20004721270 */
[C---:B------:R-:W-:Y:S01]  /*1640*/  IMAD R60, R59.reuse, 0xc00, R60 ;  /* 0x00000c003b3c7824 */ /* 0x040fe200078e023c */
[----:B------:R-:W-:Y:S04]  /*1650*/  STS.64 [R50+0x1080], R22 ;  /* 0x0010801632007388 */ /* 0x000fe80000000a00 */
[----:B------:R-:W-:Y:S04]  /*1660*/  STS.64 [R49+0x100], R24 ;  /* 0x0001001831007388 */ /* 0x000fe80000000a00 */
[----:B------:R-:W-:Y:S04]  /*1670*/  STS.64 [R50+0x1100], R26 ;  /* 0x0011001a32007388 */ /* 0x000fe80000000a00 */
[----:B------:R-:W-:Y:S04]  /*1680*/  STS.64 [R49+0x180], R28 ;  /* 0x0001801c31007388 */ /* 0x000fe80000000a00 */
[----:B------:R-:W-:Y:S04]  /*1690*/  STS.64 [R50+0x1180], R30 ;  /* 0x0011801e32007388 */ /* 0x000fe80000000a00 */
[----:B------:R-:W-:Y:S06]  /*16a0*/  BAR.SYNC.DEFER_BLOCKING 0x0 ;  /* 0x0000000000007b1d */ /* 0x000fec0000010000 */
[----:B------:R-:W1:Y:S04]  /*16b0*/  LDS.128 R16, [R48] ;  /* 0x0000000030107984 */ /* 0x000e680000000c00 */
[----:B------:R-:W2:Y:S04]  /*16c0*/  LDS.128 R40, [R3+0x1000] ;  /* 0x0010000003287984 */ /* 0x000ea80000000c00 */
[----:B------:R-:W3:Y:S04]  /*16d0*/  LDS.128 R8, [R2+0x2000] ;  /* 0x0020000002087984 */ /* 0x000ee80000000c00 */
[----:B------:R-:W4:Y:S04]  /*16e0*/  LDS.128 R20, [R0+0x3000] ;  /* 0x0030000000147984 */ /* 0x000f280000000c00 */
[----:B------:R-:W-:Y:S06]  /*16f0*/  BAR.SYNC.DEFER_BLOCKING 0x0 ;  /* 0x0000000000007b1d */ /* 0x000fec0000010000 */
[----:B------:R1:W-:Y:S04]  /*1700*/  STS.64 [R49], R4 ;  /* 0x0000000431007388 */ /* 0x0003e80000000a00 */
[----:B------:R2:W-:Y:S04]  /*1710*/  STS.64 [R50+0x1000], R6 ;  /* 0x0010000632007388 */ /* 0x0005e80000000a00 */
[----:B------:R-:W-:Y:S04]  /*1720*/  STS.64 [R49+0x80], R32 ;  /* 0x0000802031007388 */ /* 0x000fe80000000a00 */
[----:B------:R-:W-:Y:S01]  /*1730*/  STS.64 [R50+0x1080], R34 ;  /* 0x0010802232007388 */ /* 0x000fe20000000a00 */
[----:B-1----:R-:W-:-:S02]  /*1740*/  LOP3.LUT R5, R59, 0x10, RZ, 0xfc, !PT ;  /* 0x000000103b057812 */ /* 0x002fc400078efcff */
[----:B------:R-:W-:Y:S01]  /*1750*/  LOP3.LUT R4, R59, 0x8, RZ, 0xfc, !PT ;  /* 0x000000083b047812 */ /* 0x000fe200078efcff */
[----:B------:R-:W-:Y:S01]  /*1760*/  STS.64 [R49+0x100], R36 ;  /* 0x0001002431007388 */ /* 0x000fe20000000a00 */
[----:B------:R-:W-:Y:S01]  /*1770*/  ISETP.LT.AND P5, PT, R5, 0x200, !P0 ;  /* 0x000002000500780c */ /* 0x000fe200047a1270 */
[----:B------:R-:W-:Y:S01]  /*1780*/  IMAD.MOV.U32 R5, RZ, RZ, 0x4 ;  /* 0x00000004ff057424 */ /* 0x000fe200078e00ff */
[----:B------:R-:W-:Y:S01]  /*1790*/  ISETP.LT.AND P6, PT, R4, 0x200, !P0 ;  /* 0x000002000400780c */ /* 0x000fe200047c1270 */
[----:B------:R-:W-:Y:S01]  /*17a0*/  STS.64 [R50+0x1100], R38 ;  /* 0x0011002632007388 */ /* 0x000fe20000000a00 */
[C---:B------:R-:W-:Y:S02]  /*17b0*/  LOP3.LUT R4, R59.reuse, 0x20, RZ, 0xfc, !PT ;  /* 0x000000203b047812 */ /* 0x040fe400078efcff */
[----:B--2---:R-:W-:Y:S01]  /*17c0*/  LOP3.LUT R6, R59, 0x18, RZ, 0xfc, !PT ;  /* 0x000000183b067812 */ /* 0x004fe200078efcff */
[----:B------:R1:W-:Y:S01]  /*17d0*/  STS.64 [R49+0x180], R12 ;  /* 0x0001800c31007388 */ /* 0x0003e20000000a00 */
[----:B------:R-:W-:-:S02]  /*17e0*/  ISETP.LT.AND P3, PT, R4, 0x200, !P0 ;  /* 0x000002000400780c */ /* 0x000fc40004761270 */
[C---:B------:R-:W-:Y:S01]  /*17f0*/  LOP3.LUT R4, R59.reuse, 0x30, RZ, 0xfc, !PT ;  /* 0x000000303b047812 */ /* 0x040fe200078efcff */
[----:B------:R2:W-:Y:S04]  /*1800*/  STS.64 [R50+0x1180], R14 ;  /* 0x0011800e32007388 */ /* 0x0005e80000000a00 */
[----:B------:R-:W-:Y:S01]  /*1810*/  BAR.SYNC.DEFER_BLOCKING 0x0 ;  /* 0x0000000000007b1d */ /* 0x000fe20000010000 */
[----:B------:R-:W-:Y:S02]  /*1820*/  ISETP.LT.AND P4, PT, R6, 0x200, !P0 ;  /* 0x000002000600780c */ /* 0x000fe40004781270 */
[----:B------:R-:W-:Y:S02]  /*1830*/  IADD3 R6, R60, 0x6000, RZ ;  /* 0x000060003c067810 */ /* 0x000fe40007ffe0ff */
[----:B-1----:R-:W-:-:S02]  /*1840*/  LOP3.LUT R12, R59, 0x28, RZ, 0xfc, !PT ;  /* 0x000000283b0c7812 */ /* 0x002fc400078efcff */
[----:B------:R-:W-:Y:S01]  /*1850*/  LOP3.LUT R59, R59, 0x38, RZ, 0xfc, !PT ;  /* 0x000000383b3b7812 */ /* 0x000fe200078efcff */
[-C--:B------:R-:W-:Y:S01]  /*1860*/  IMAD.WIDE R6, R6, R5.reuse, c[0x0][0x170] ;  /* 0x00005c0006067625 */ /* 0x080fe200078e0205 */
[----:B------:R-:W-:Y:S02]  /*1870*/  ISETP.LT.AND P2, PT, R12, 0x200, !P0 ;  /* 0x000002000c00780c */ /* 0x000fe40004741270 */
[C---:B------:R-:W-:Y:S02]  /*1880*/  IADD3 R12, R60.reuse, 0xc000, RZ ;  /* 0x0000c0003c0c7810 */ /* 0x040fe40007ffe0ff */
[C---:B--2---:R-:W-:Y:S02]  /*1890*/  IADD3 R14, R60.reuse, 0x12000, RZ ;  /* 0x000120003c0e7810 */ /* 0x044fe40007ffe0ff */
[----:B------:R-:W-:Y:S01]  /*18a0*/  IADD3 R32, R60, 0x1e000, RZ ;  /* 0x0001e0003c207810 */ /* 0x000fe20007ffe0ff */
[----:B------:R-:W-:Y:S01]  /*18b0*/  IMAD.WIDE R12, R12, R5, c[0x0][0x170] ;  /* 0x00005c000c0c7625 */ /* 0x000fe200078e0205 */
[----:B------:R-:W-:-:S03]  /*18c0*/  IADD3 R34, R60, 0x24000, RZ ;  /* 0x000240003c227810 */ /* 0x000fc60007ffe0ff */
[-C--:B------:R-:W-:Y:S01]  /*18d0*/  IMAD.WIDE R14, R14, R5.reuse, c[0x0][0x170] ;  /* 0x00005c000e0e7625 */ /* 0x080fe200078e0205 */
[----:B------:R-:W1:Y:S04]  /*18e0*/  LDS.128 R24, [R48] ;  /* 0x0000000030187984 */ /* 0x000e680000000c00 */
[----:B------:R-:W2:Y:S04]  /*18f0*/  LDS.128 R28, [R3+0x1000] ;  /* 0x00100000031c7984 */ /* 0x000ea80000000c00 */
[----:B------:R3:W2:Y:S02]  /*1900*/  LDS.128 R44, [R2+0x2000] ;  /* 0x00200000022c7984 */ /* 0x0006a40000000c00 */
[----:B---3--:R-:W-:-:S05]  /*1910*/  IMAD.WIDE R2, R60, R5, c[0x0][0x170] ;  /* 0x00005c003c027625 */ /* 0x008fca00078e0205 */
[----:B------:R3:W-:Y:S01]  /*1920*/  @P1 STG.E.128 [R2.64], R16 ;  /* 0x0000001002001986 */ /* 0x0007e2000c101d06 */
[----:B------:R-:W-:Y:S02]  /*1930*/  ISETP.LT.AND P1, PT, R4, 0x200, !P0 ;  /* 0x000002000400780c */ /* 0x000fe40004721270 */
[----:B------:R-:W-:Y:S01]  /*1940*/  ISETP.LT.AND P0, PT, R59, 0x200, !P0 ;  /* 0x000002003b00780c */ /* 0x000fe20004701270 */
[----:B------:R1:W-:Y:S01]  /*1950*/  @P6 STG.E.128 [R6.64], R40 ;  /* 0x0000002806006986 */ /* 0x0003e2000c101d06 */
[----:B------:R-:W-:-:S03]  /*1960*/  IADD3 R4, R60, 0x18000, RZ ;  /* 0x000180003c047810 */ /* 0x000fc60007ffe0ff */
[----:B------:R2:W-:Y:S04]  /*1970*/  @P5 STG.E.128 [R12.64], R8 ;  /* 0x000000080c005986 */ /* 0x0005e8000c101d06 */
[----:B----4-:R4:W-:Y:S01]  /*1980*/  @P4 STG.E.128 [R14.64], R20 ;  /* 0x000000140e004986 */ /* 0x0109e2000c101d06 */
[----:B---3--:R-:W-:-:S04]  /*1990*/  IMAD.WIDE R2, R4, R5, c[0x0][0x170] ;  /* 0x00005c0004027625 */ /* 0x008fc800078e0205 */
[-C--:B------:R-:W-:Y:S01]  /*19a0*/  IMAD.WIDE R16, R32, R5.reuse, c[0x0][0x170] ;  /* 0x00005c0020107625 */ /* 0x080fe200078e0205 */
[----:B-1----:R4:W-:Y:S03]  /*19b0*/  @P3 STG.E.128 [R2.64], R24 ;  /* 0x0000001802003986 */ /* 0x0029e6000c101d06 */
[----:B------:R-:W-:Y:S01]  /*19c0*/  IMAD.WIDE R18, R34, R5, c[0x0][0x170] ;  /* 0x00005c0022127625 */ /* 0x000fe200078e0205 */
[----:B--2---:R4:W-:Y:S04]  /*19d0*/  @P2 STG.E.128 [R16.64], R28 ;  /* 0x0000001c10002986 */ /* 0x0049e8000c101d06 */
[----:B------:R4:W-:Y:S01]  /*19e0*/  @P1 STG.E.128 [R18.64], R44 ;  /* 0x0000002c12001986 */ /* 0x0009e2000c101d06 */
[----:B------:R-:W-:Y:S05]  /*19f0*/  @!P0 EXIT ;  /* 0x000000000000894d */ /* 0x000fea0003800000 */
[----:B------:R-:W1:Y:S01]  /*1a00*/  LDS.128 R8, [R0+0x3000] ;  /* 0x0030000000087984 */ /* 0x000e620000000c00 */
[----:B----4-:R-:W-:-:S05]  /*1a10*/  IADD3 R2, R60, 0x2a000, RZ ;  /* 0x0002a0003c027810 */ /* 0x010fca0007ffe0ff */
[----:B------:R-:W-:-:S05]  /*1a20*/  IMAD.WIDE R2, R2, R5, c[0x0][0x170] ;  /* 0x00005c0002027625 */ /* 0x000fca00078e0205 */
[----:B-1----:R-:W-:Y:S01]  /*1a30*/  STG.E.128 [R2.64], R8 ;  /* 0x0000000802007986 */ /* 0x002fe2000c101d06 */
[----:B------:R-:W-:Y:S05]  /*1a40*/  EXIT ;  /* 0x000000000000794d */ /* 0x000fea0003800000 */
.L_x_1:
[----:B------:R-:W-:-:S00]  /*1a50*/  BRA `(.L_x_1) ;  /* 0xfffffff000007947 */ /* 0x000fc0000383ffff */
[----:B------:R-:W-:-:S00]  /*1a60*/  NOP ;  /* 0x0000000000007918 */ /* 0x000fc00000000000 */
        /* <DEDUP_REMOVED lines=9> */
.L_x_2:


//--------------------- .nv.shared.triton_mm      --------------------------
	.section	.nv.shared.triton_mm,"aw",@nobits
	.sectionflags	@""
	.align	16
